	.headerflags	@"EF_CUDA_TEXMODE_UNIFIED EF_CUDA_64BIT_ADDRESS EF_CUDA_ACCELERATORS EF_CUDA_SM90 EF_CUDA_VIRTUAL_SM(EF_CUDA_SM90)"
	.elftype	@"ET_EXEC"


//--------------------- .nv.info                  --------------------------
	.section	.nv.info,"",@"SHT_CUDA_INFO"
	.align	4


	//----- nvinfo : EIATTR_REGCOUNT
	.align		4
        /*0000*/ 	.byte	0x04, 0x2f
        /*0002*/ 	.short	(.L_3 - .L_2)
	.align		4
.L_2:
        /*0004*/ 	.word	index@(triton_poi_fused__native_batch_norm_legit_no_training_add_relu_16)
        /*0008*/ 	.word	0x00000013


	//----- nvinfo : EIATTR_MIN_STACK_SIZE
	.align		4
.L_3:
        /*000c*/ 	.byte	0x04, 0x12
        /*000e*/ 	.short	(.L_5 - .L_4)
	.align		4
.L_4:
        /*0010*/ 	.word	index@(triton_poi_fused__native_batch_norm_legit_no_training_add_relu_16)
        /*0014*/ 	.word	0x00000000


	//----- nvinfo : EIATTR_FRAME_SIZE
	.align		4
.L_5:
        /*0018*/ 	.byte	0x04, 0x11
        /*001a*/ 	.short	(.L_7 - .L_6)
	.align		4
.L_6:
        /*001c*/ 	.word	index@(triton_poi_fused__native_batch_norm_legit_no_training_add_relu_16)
        /*0020*/ 	.word	0x00000000


	//----- nvinfo : EIATTR_MIN_STACK_SIZE
	.align		4
.L_7:
        /*0024*/ 	.byte	0x04, 0x12
        /*0026*/ 	.short	(.L_9 - .L_8)
	.align		4
.L_8:
        /*0028*/ 	.word	index@(triton_poi_fused__native_batch_norm_legit_no_training_add_relu_16)
        /*002c*/ 	.word	0x00000000
.L_9:


//--------------------- .nv.info.triton_poi_fused__native_batch_norm_legit_no_training_add_relu_16 --------------------------
	.section	.nv.info.triton_poi_fused__native_batch_norm_legit_no_training_add_relu_16,"",@"SHT_CUDA_INFO"
	.sectionflags	@""
	.align	4


	//----- nvinfo : EIATTR_CUDA_API_VERSION
	.align		4
        /*0000*/ 	.byte	0x04, 0x37
        /*0002*/ 	.short	(.L_11 - .L_10)
.L_10:
        /*0004*/ 	.word	0x0000007c


	//----- nvinfo : EIATTR_KPARAM_INFO
	.align		4
.L_11:
        /*0008*/ 	.byte	0x04, 0x17
        /*000a*/ 	.short	(.L_13 - .L_12)
.L_12:
        /*000c*/ 	.word	0x00000000
        /*0010*/ 	.short	0x0007
        /*0012*/ 	.short	0x0038
        /*0014*/ 	.byte	0x00, 0xf0, 0x11, 0x00


	//----- nvinfo : EIATTR_KPARAM_INFO
	.align		4
.L_13:
        /*0018*/ 	.byte	0x04, 0x17
        /*001a*/ 	.short	(.L_15 - .L_14)
.L_14:
        /*001c*/ 	.word	0x00000000
        /*0020*/ 	.short	0x0006
        /*0022*/ 	.short	0x0030
        /*0024*/ 	.byte	0x00, 0xf4, 0x21, 0x00


	//----- nvinfo : EIATTR_KPARAM_INFO
	.align		4
.L_15:
        /*0028*/ 	.byte	0x04, 0x17
        /*002a*/ 	.short	(.L_17 - .L_16)
.L_16:
        /*002c*/ 	.word	0x00000000
        /*0030*/ 	.short	0x0005
        /*0032*/ 	.short	0x0028
        /*0034*/ 	.byte	0x00, 0xf4, 0x21, 0x00


	//----- nvinfo : EIATTR_KPARAM_INFO
	.align		4
.L_17:
        /*0038*/ 	.byte	0x04, 0x17
        /*003a*/ 	.short	(.L_19 - .L_18)
.L_18:
        /*003c*/ 	.word	0x00000000
        /*0040*/ 	.short	0x0004
        /*0042*/ 	.short	0x0020
        /*0044*/ 	.byte	0x00, 0xf4, 0x21, 0x00


	//----- nvinfo : EIATTR_KPARAM_INFO
	.align		4
.L_19:
        /*0048*/ 	.byte	0x04, 0x17
        /*004a*/ 	.short	(.L_21 - .L_20)
.L_20:
        /*004c*/ 	.word	0x00000000
        /*0050*/ 	.short	0x0003
        /*0052*/ 	.short	0x0018
        /*0054*/ 	.byte	0x00, 0xf4, 0x21, 0x00


	//----- nvinfo : EIATTR_KPARAM_INFO
	.align		4
.L_21:
        /*0058*/ 	.byte	0x04, 0x17
        /*005a*/ 	.short	(.L_23 - .L_22)
.L_22:
        /*005c*/ 	.word	0x00000000
        /*0060*/ 	.short	0x0002
        /*0062*/ 	.short	0x0010
        /*0064*/ 	.byte	0x00, 0xf4, 0x21, 0x00


	//----- nvinfo : EIATTR_KPARAM_INFO
	.align		4
.L_23:
        /*0068*/ 	.byte	0x04, 0x17
        /*006a*/ 	.short	(.L_25 - .L_24)
.L_24:
        /*006c*/ 	.word	0x00000000
        /*0070*/ 	.short	0x0001
        /*0072*/ 	.short	0x0008
        /*0074*/ 	.byte	0x00, 0xf4, 0x21, 0x00


	//----- nvinfo : EIATTR_KPARAM_INFO
	.align		4
.L_25:
        /*0078*/ 	.byte	0x04, 0x17
        /*007a*/ 	.short	(.L_27 - .L_26)
.L_26:
        /*007c*/ 	.word	0x00000000
        /*0080*/ 	.short	0x0000
        /*0082*/ 	.short	0x0000
        /*0084*/ 	.byte	0x00, 0xf4, 0x21, 0x00


	//----- nvinfo : EIATTR_SPARSE_MMA_MASK
	.align		4
.L_27:
        /*0088*/ 	.byte	0x03, 0x50
        /*008a*/ 	.short	0x0000


	//----- nvinfo : EIATTR_MAXREG_COUNT
	.align		4
        /*008c*/ 	.byte	0x03, 0x1b
        /*008e*/ 	.short	0x00ff


	//----- nvinfo : EIATTR_EXIT_INSTR_OFFSETS
	.align		4
        /*0090*/ 	.byte	0x04, 0x1c
        /*0092*/ 	.short	(.L_29 - .L_28)


	//   ....[0]....
.L_28:
        /*0094*/ 	.word	0x00000310


	//----- nvinfo : EIATTR_REQNTID
	.align		4
.L_29:
        /*0098*/ 	.byte	0x04, 0x10
        /*009a*/ 	.short	(.L_31 - .L_30)
.L_30:
        /*009c*/ 	.word	0x00000080
        /*00a0*/ 	.word	0x00000001
        /*00a4*/ 	.word	0x00000001


	//----- nvinfo : EIATTR_CBANK_PARAM_SIZE
	.align		4
.L_31:
        /*00a8*/ 	.byte	0x03, 0x19
        /*00aa*/ 	.short	0x003c


	//----- nvinfo : EIATTR_PARAM_CBANK
	.align		4
        /*00ac*/ 	.byte	0x04, 0x0a
        /*00ae*/ 	.short	(.L_33 - .L_32)
	.align		4
.L_32:
        /*00b0*/ 	.word	index@(.nv.constant0.triton_poi_fused__native_batch_norm_legit_no_training_add_relu_16)
        /*00b4*/ 	.short	0x0210
        /*00b6*/ 	.short	0x003c


	//----- nvinfo : EIATTR_SW_WAR
	.align		4
.L_33:
        /*00b8*/ 	.byte	0x04, 0x36
        /*00ba*/ 	.short	(.L_35 - .L_34)
.L_34:
        /*00bc*/ 	.word	0x00000008
.L_35:


//--------------------- .nv.callgraph             --------------------------
	.section	.nv.callgraph,"",@"SHT_CUDA_CALLGRAPH"
	.align	4
	.sectionentsize	8
	.align		4
        /*0000*/ 	.word	0x00000000
	.align		4
        /*0004*/ 	.word	0xffffffff
	.align		4
        /*0008*/ 	.word	0x00000000
	.align		4
        /*000c*/ 	.word	0xfffffffe
	.align		4
        /*0010*/ 	.word	0x00000000
	.align		4
        /*0014*/ 	.word	0xfffffffd
	.align		4
        /*0018*/ 	.word	0x00000000
	.align		4
        /*001c*/ 	.word	0xfffffffc


//--------------------- .nv.constant4             --------------------------
	.section	.nv.constant4,"a",@progbits
	.align	8
	.align		8
.nv.constant4:
        /*0000*/ 	.dword	_$_str
	.align		8
        /*0008*/ 	.dword	_$_str_$_2


//--------------------- .text.triton_poi_fused__native_batch_norm_legit_no_training_add_relu_16 --------------------------
	.section	.text.triton_poi_fused__native_batch_norm_legit_no_training_add_relu_16,"ax",@progbits
	.align	128
        .global         triton_poi_fused__native_batch_norm_legit_no_training_add_relu_16
        .type           triton_poi_fused__native_batch_norm_legit_no_training_add_relu_16,@function
        .size           triton_poi_fused__native_batch_norm_legit_no_training_add_relu_16,(.L_x_1 - triton_poi_fused__native_batch_norm_legit_no_training_add_relu_16)
        .other          triton_poi_fused__native_batch_norm_legit_no_training_add_relu_16,@"STO_CUDA_ENTRY STV_DEFAULT"
triton_poi_fused__native_batch_norm_legit_no_training_add_relu_16:
.text.triton_poi_fused__native_batch_norm_legit_no_training_add_relu_16:
[----:B------:R-:W-:Y:S01]  /*0000*/  LDC R1, c[0x0][0x28] ;  /* 0x00000a00ff017b82 */ /* 0x000fe20000000800 */
[----:B------:R-:W1:Y:S07]  /*0010*/  S2R R0, SR_TID.X ;  /* 0x0000000000007919 */ /* 0x000e6e0000002100 */
[----:B------:R-:W2:Y:S01]  /*0020*/  LDC.64 R8, c[0x0][0x220] ;  /* 0x00008800ff087b82 */ /* 0x000ea20000000a00 */
[----:B------:R-:W-:Y:S01]  /*0030*/  ULDC.64 UR4, c[0x0][0x208] ;  /* 0x0000820000047ab9 */ /* 0x000fe20000000a00 */
[----:B------:R-:W3:Y:S06]  /*0040*/  S2R R3, SR_CTAID.X ;  /* 0x0000000000037919 */ /* 0x000eec0000002500 */
[----:B------:R-:W4:Y:S08]  /*0050*/  LDC.64 R6, c[0x0][0x218] ;  /* 0x00008600ff067b82 */ /* 0x000f300000000a00 */
[----:B------:R-:W5:Y:S08]  /*0060*/  LDC.64 R4, c[0x0][0x210] ;  /* 0x00008400ff047b82 */ /* 0x000f700000000a00 */
[----:B------:R-:W5:Y:S01]  /*0070*/  LDC.64 R10, c[0x0][0x228] ;  /* 0x00008a00ff0a7b82 */ /* 0x000f620000000a00 */
[----:B-1----:R-:W-:-:S07]  /*0080*/  LOP3.LUT R0, R0, 0x7f, RZ, 0xc0, !PT ;  /* 0x0000007f00007812 */ /* 0x002fce00078ec0ff */
[----:B------:R-:W1:Y:S01]  /*0090*/  LDC.64 R12, c[0x0][0x230] ;  /* 0x00008c00ff0c7b82 */ /* 0x000e620000000a00 */
[----:B---3--:R-:W-:Y:S02]  /*00a0*/  SHF.R.S32.HI R2, RZ, 0x18, R3 ;  /* 0x00000018ff027819 */ /* 0x008fe40000011403 */
[----:B------:R-:W-:Y:S02]  /*00b0*/  LEA R0, R3, R0, 0x7 ;  /* 0x0000000003007211 */ /* 0x000fe400078e38ff */
[----:B------:R-:W-:-:S04]  /*00c0*/  SGXT R3, R2, 0x1 ;  /* 0x000000010203781a */ /* 0x000fc80000000200 */
[----:B------:R-:W-:-:S04]  /*00d0*/  LEA.HI R3, R3, R0, RZ, 0x7 ;  /* 0x0000000003037211 */ /* 0x000fc800078f38ff */
[----:B------:R-:W-:-:S04]  /*00e0*/  LOP3.LUT R3, R3, 0xffffff80, RZ, 0xc0, !PT ;  /* 0xffffff8003037812 */ /* 0x000fc800078ec0ff */
[----:B------:R-:W-:Y:S02]  /*00f0*/  IADD3 R15, R0, -R3, RZ ;  /* 0x80000003000f7210 */ /* 0x000fe40007ffe0ff */
[----:B------:R-:W3:Y:S03]  /*0100*/  LDC.64 R2, c[0x0][0x238] ;  /* 0x00008e00ff027b82 */ /* 0x000ee60000000a00 */
[----:B--2---:R-:W-:-:S05]  /*0110*/  IMAD.WIDE R8, R15, 0x4, R8 ;  /* 0x000000040f087825 */ /* 0x004fca00078e0208 */
[----:B------:R1:W2:Y:S01]  /*0120*/  LDG.E.EL R16, desc[UR4][R8.64] ;  /* 0x0000000408107981 */ /* 0x0002a2000c2e1900 */
[----:B----4-:R-:W-:-:S04]  /*0130*/  IMAD.WIDE R6, R15, 0x4, R6 ;  /* 0x000000040f067825 */ /* 0x010fc800078e0206 */
[C---:B-----5:R-:W-:Y:S02]  /*0140*/  IMAD.WIDE R4, R0.reuse, 0x4, R4 ;  /* 0x0000000400047825 */ /* 0x060fe400078e0204 */
[----:B------:R-:W4:Y:S02]  /*0150*/  LDG.E.EL R7, desc[UR4][R6.64] ;  /* 0x0000000406077981 */ /* 0x000f24000c2e1900 */
[C---:B0-----:R-:W-:Y:S02]  /*0160*/  IMAD.WIDE R10, R15.reuse, 0x4, R10 ;  /* 0x000000040f0a7825 */ /* 0x041fe400078e020a */
[----:B------:R0:W4:Y:S02]  /*0170*/  LDG.E R14, desc[UR4][R4.64] ;  /* 0x00000004040e7981 */ /* 0x000124000c1e1900 */
[----:B-1----:R-:W-:Y:S02]  /*0180*/  IMAD.WIDE R8, R15, 0x4, R12 ;  /* 0x000000040f087825 */ /* 0x002fe400078e020c */
[----:B------:R1:W5:Y:S02]  /*0190*/  LDG.E.EL R10, desc[UR4][R10.64] ;  /* 0x000000040a0a7981 */ /* 0x000364000c2e1900 */
[----:B---3--:R-:W-:-:S02]  /*01a0*/  IMAD.WIDE R2, R0, 0x4, R2 ;  /* 0x0000000400027825 */ /* 0x008fc400078e0202 */
[----:B------:R-:W5:Y:S01]  /*01b0*/  LDG.E.EL R9, desc[UR4][R8.64] ;  /* 0x0000000408097981 */ /* 0x000f62000c2e1900 */
[----:B0-----:R-:W0:Y:S03]  /*01c0*/  LDC.64 R4, c[0x0][0x240] ;  /* 0x00009000ff047b82 */ /* 0x001e260000000a00 */
[----:B------:R-:W3:Y:S01]  /*01d0*/  LDG.E R2, desc[UR4][R2.64] ;  /* 0x0000000402027981 */ /* 0x000ee2000c1e1900 */
[----:B-1----:R-:W-:Y:S01]  /*01e0*/  HFMA2.MMA R11, -RZ, RZ, 1.625, 0 ;  /* 0x3e800000ff0b7435 */ /* 0x002fe200000001ff */
[----:B--2---:R-:W-:-:S04]  /*01f0*/  FADD R16, R16, 9.9999997473787516356e-06 ;  /* 0x3727c5ac10107421 */ /* 0x004fc80000000000 */
[----:B------:R-:W1:Y:S02]  /*0200*/  MUFU.SQRT R12, R16 ;  /* 0x00000010000c7308 */ /* 0x000e640000002000 */
[C---:B-1----:R-:W-:Y:S02]  /*0210*/  FSETP.GT.AND P0, PT, R12.reuse, 8.50705917302346158658e+37, PT ;  /* 0x7e8000000c00780b */ /* 0x042fe40003f04000 */
[----:B------:R-:W-:-:S11]  /*0220*/  FSETP.GEU.AND P1, PT, R12, 1.175494350822287508e-38, PT ;  /* 0x008000000c00780b */ /* 0x000fd60003f2e000 */
[----:B------:R-:W-:-:S04]  /*0230*/  @P0 FMUL R12, R12, 0.25 ;  /* 0x3e8000000c0c0820 */ /* 0x000fc80000400000 */
[----:B------:R-:W-:-:S06]  /*0240*/  @!P1 FMUL R12, R12, 16777216 ;  /* 0x4b8000000c0c9820 */ /* 0x000fcc0000400000 */
[----:B------:R-:W1:Y:S01]  /*0250*/  MUFU.RCP R12, R12 ;  /* 0x0000000c000c7308 */ /* 0x000e620000001000 */
[----:B------:R-:W-:Y:S01]  /*0260*/  FSEL R11, R11, 1, P0 ;  /* 0x3f8000000b0b7808 */ /* 0x000fe20000000000 */
[----:B----4-:R-:W-:-:S04]  /*0270*/  FADD R7, R14, -R7 ;  /* 0x800000070e077221 */ /* 0x010fc80000000000 */
[----:B------:R-:W-:-:S04]  /*0280*/  @!P1 FMUL R11, R11, 16777216 ;  /* 0x4b8000000b0b9820 */ /* 0x000fc80000400000 */
[----:B-1----:R-:W-:-:S04]  /*0290*/  FMUL R6, R12, R11 ;  /* 0x0000000b0c067220 */ /* 0x002fc80000400000 */
[----:B------:R-:W-:-:S04]  /*02a0*/  FMUL R6, R7, R6 ;  /* 0x0000000607067220 */ /* 0x000fc80000400000 */
[----:B-----5:R-:W-:-:S04]  /*02b0*/  FFMA R9, R10, R6, R9 ;  /* 0x000000060a097223 */ /* 0x020fc80000000009 */
[----:B---3--:R-:W-:Y:S01]  /*02c0*/  FADD R6, R2, R9 ;  /* 0x0000000902067221 */ /* 0x008fe20000000000 */
[----:B------:R-:W-:Y:S01]  /*02d0*/  FSETP.GEU.AND P0, PT, R9, -R2, PT ;  /* 0x800000020900720b */ /* 0x000fe20003f0e000 */
[----:B0-----:R-:W-:-:S03]  /*02e0*/  IMAD.WIDE R2, R0, 0x4, R4 ;  /* 0x0000000400027825 */ /* 0x001fc600078e0204 */
[----:B------:R-:W-:-:S05]  /*02f0*/  FSEL R5, R6, RZ, P0 ;  /* 0x000000ff06057208 */ /* 0x000fca0000000000 */
[----:B------:R-:W-:Y:S01]  /*0300*/  STG.E desc[UR4][R2.64], R5 ;  /* 0x0000000502007986 */ /* 0x000fe2000c101904 */
[----:B------:R-:W-:Y:S05]  /*0310*/  EXIT ;  /* 0x000000000000794d */ /* 0x000fea0003800000 */
.L_x_0:
[----:B------:R-:W-:-:S00]  /*0320*/  BRA `(.L_x_0) ;  /* 0xfffffffc00fc7947 */ /* 0x000fc0000383ffff */
[----:B------:R-:W-:-:S00]  /*0330*/  NOP ;  /* 0x0000000000007918 */ /* 0x000fc00000000000 */
        /* <DEDUP_REMOVED lines=12> */
.L_x_1:


//--------------------- .nv.global.init           --------------------------
	.section	.nv.global.init,"aw",@progbits
.nv.global.init:
	.type		_$_str,@object
	.size		_$_str,(_$_str_$_2 - _$_str)
_$_str:
        /*0000*/ 	.byte	0x5f, 0x5f, 0x43, 0x55, 0x44, 0x41, 0x5f, 0x46, 0x54, 0x5a, 0x00
	.type		_$_str_$_2,@object
	.size		_$_str_$_2,(.L_1 - _$_str_$_2)
_$_str_$_2:
        /*000b*/ 	.byte	0x5f, 0x5f, 0x43, 0x55, 0x44, 0x41, 0x5f, 0x50, 0x52, 0x45, 0x43, 0x5f, 0x53, 0x51, 0x52, 0x54
        /*001b*/ 	.byte	0x00
.L_1:


//--------------------- .nv.constant0.triton_poi_fused__native_batch_norm_legit_no_training_add_relu_16 --------------------------
	.section	.nv.constant0.triton_poi_fused__native_batch_norm_legit_no_training_add_relu_16,"a",@progbits
	.sectionflags	@""
	.align	4
.nv.constant0.triton_poi_fused__native_batch_norm_legit_no_training_add_relu_16:
	.zero		588
